//
// Generated by NVIDIA NVVM Compiler
//
// Compiler Build ID: CL-36424714
// Cuda compilation tools, release 13.0, V13.0.88
// Based on NVVM 20.0.0
//

.version 9.0
.target sm_100
.address_size 64

	// .globl	_Z8mykernelPdPKdS1_i

.visible .entry _Z8mykernelPdPKdS1_i(
	.param .u64 .ptr .align 1 _Z8mykernelPdPKdS1_i_param_0,
	.param .u64 .ptr .align 1 _Z8mykernelPdPKdS1_i_param_1,
	.param .u64 .ptr .align 1 _Z8mykernelPdPKdS1_i_param_2,
	.param .u32 _Z8mykernelPdPKdS1_i_param_3
)
{
	.reg .pred 	%p<2>;
	.reg .b32 	%r<6>;
	.reg .b64 	%rd<11>;
	.reg .b64 	%fd<4>;

	ld.param.u64 	%rd1, [_Z8mykernelPdPKdS1_i_param_0];
	ld.param.u64 	%rd2, [_Z8mykernelPdPKdS1_i_param_1];
	ld.param.u64 	%rd3, [_Z8mykernelPdPKdS1_i_param_2];
	ld.param.u32 	%r2, [_Z8mykernelPdPKdS1_i_param_3];
	mov.u32 	%r3, %ctaid.x;
	mov.u32 	%r4, %ntid.x;
	mov.u32 	%r5, %tid.x;
	mad.lo.s32 	%r1, %r3, %r4, %r5;
	setp.ge.s32 	%p1, %r1, %r2;
	@%p1 bra 	$L__BB0_2;
	cvta.to.global.u64 	%rd4, %rd2;
	cvta.to.global.u64 	%rd5, %rd3;
	cvta.to.global.u64 	%rd6, %rd1;
	mul.wide.s32 	%rd7, %r1, 8;
	add.s64 	%rd8, %rd4, %rd7;
	ld.global.f64 	%fd1, [%rd8];
	add.s64 	%rd9, %rd5, %rd7;
	ld.global.f64 	%fd2, [%rd9];
	add.f64 	%fd3, %fd1, %fd2;
	add.s64 	%rd10, %rd6, %rd7;
	st.global.f64 	[%rd10], %fd3;
$L__BB0_2:
	ret;

}


// ===== COMPILED SASS (sm_100) =====

	.target	sm_100

	.elftype	@"ET_EXEC"


//--------------------- .note.nv.tkinfo           --------------------------
	.section	.note.nv.tkinfo,"",@"SHT_NOTE"
	.sectionflags	@"SHF_NOTE_NV_TKINFO"
	.tkinfo
        /*0018*/ 	.word	0x00000002
        /*0030*/ 	.string	""
        /*0030*/ 	.string	"ptxas"
        /*0030*/ 	.string	"Cuda compilation tools, release 13.0, V13.0.88"
        /*0030*/ 	.string	"Build cuda_13.0.r13.0/compiler.36424714_0"
        /*0030*/ 	.string	"-arch sm_100 -m 64 "



//--------------------- .note.nv.cuinfo           --------------------------
	.section	.note.nv.cuinfo,"",@"SHT_NOTE"
	.sectionflags	@"SHF_NOTE_NV_CUINFO"
        /*0018*/ 	.short	0x0002
        /*001a*/ 	.short	0x0064
        /*001c*/ 	.short	0x0082
	.zero		2


//--------------------- .nv.info                  --------------------------
	.section	.nv.info,"",@"SHT_CUDA_INFO"
	.align	4


	//----- nvinfo : EIATTR_REGCOUNT
	.align		4
        /*0000*/ 	.byte	0x04, 0x2f
        /*0002*/ 	.short	(.L_1 - .L_0)
	.align		4
.L_0:
        /*0004*/ 	.word	index@(_Z8mykernelPdPKdS1_i)
        /*0008*/ 	.word	0x0000000e


	//----- nvinfo : EIATTR_FRAME_SIZE
	.align		4
.L_1:
        /*000c*/ 	.byte	0x04, 0x11
        /*000e*/ 	.short	(.L_3 - .L_2)
	.align		4
.L_2:
        /*0010*/ 	.word	index@(_Z8mykernelPdPKdS1_i)
        /*0014*/ 	.word	0x00000000


	//----- nvinfo : EIATTR_MIN_STACK_SIZE
	.align		4
.L_3:
        /*0018*/ 	.byte	0x04, 0x12
        /*001a*/ 	.short	(.L_5 - .L_4)
	.align		4
.L_4:
        /*001c*/ 	.word	index@(_Z8mykernelPdPKdS1_i)
        /*0020*/ 	.word	0x00000000
.L_5:


//--------------------- .nv.compat                --------------------------
	.section	.nv.compat,"",@"SHT_CUDA_COMPAT_INFO"
	.align	4
        /*0000*/ 	.byte	0x02, 0x09, 0x00, 0x00, 0x02, 0x02, 0x01, 0x00, 0x02, 0x05, 0x05, 0x00, 0x03, 0x07, 0x01, 0x01
        /*0010*/ 	.byte	0x02, 0x03, 0x00, 0x00, 0x02, 0x06, 0x01, 0x00, 0x04, 0x0b, 0x08, 0x00, 0x01, 0x00, 0x00, 0x00
        /*0020*/ 	.byte	0x00, 0x00, 0x00, 0x00


//--------------------- .nv.info._Z8mykernelPdPKdS1_i --------------------------
	.section	.nv.info._Z8mykernelPdPKdS1_i,"",@"SHT_CUDA_INFO"
	.sectionflags	@""
	.align	4


	//----- nvinfo : EIATTR_CUDA_API_VERSION
	.align		4
        /*0000*/ 	.byte	0x04, 0x37
        /*0002*/ 	.short	(.L_7 - .L_6)
.L_6:
        /*0004*/ 	.word	0x00000082


	//----- nvinfo : EIATTR_KPARAM_INFO
	.align		4
.L_7:
        /*0008*/ 	.byte	0x04, 0x17
        /*000a*/ 	.short	(.L_9 - .L_8)
.L_8:
        /*000c*/ 	.word	0x00000000
        /*0010*/ 	.short	0x0003
        /*0012*/ 	.short	0x0018
        /*0014*/ 	.byte	0x00, 0xf0, 0x11, 0x00


	//----- nvinfo : EIATTR_KPARAM_INFO
	.align		4
.L_9:
        /*0018*/ 	.byte	0x04, 0x17
        /*001a*/ 	.short	(.L_11 - .L_10)
.L_10:
        /*001c*/ 	.word	0x00000000
        /*0020*/ 	.short	0x0002
        /*0022*/ 	.short	0x0010
        /*0024*/ 	.byte	0x00, 0xf5, 0x21, 0x00


	//----- nvinfo : EIATTR_KPARAM_INFO
	.align		4
.L_11:
        /*0028*/ 	.byte	0x04, 0x17
        /*002a*/ 	.short	(.L_13 - .L_12)
.L_12:
        /*002c*/ 	.word	0x00000000
        /*0030*/ 	.short	0x0001
        /*0032*/ 	.short	0x0008
        /*0034*/ 	.byte	0x00, 0xf5, 0x21, 0x00


	//----- nvinfo : EIATTR_KPARAM_INFO
	.align		4
.L_13:
        /*0038*/ 	.byte	0x04, 0x17
        /*003a*/ 	.short	(.L_15 - .L_14)
.L_14:
        /*003c*/ 	.word	0x00000000
        /*0040*/ 	.short	0x0000
        /*0042*/ 	.short	0x0000
        /*0044*/ 	.byte	0x00, 0xf5, 0x21, 0x00


	//----- nvinfo : EIATTR_SPARSE_MMA_MASK
	.align		4
.L_15:
        /*0048*/ 	.byte	0x03, 0x50
        /*004a*/ 	.short	0x0000


	//----- nvinfo : EIATTR_MAXREG_COUNT
	.align		4
        /*004c*/ 	.byte	0x03, 0x1b
        /*004e*/ 	.short	0x00ff


	//----- nvinfo : EIATTR_MERCURY_ISA_VERSION
	.align		4
        /*0050*/ 	.byte	0x03, 0x5f
        /*0052*/ 	.short	0x0101


	//----- nvinfo : EIATTR_VRC_CTA_INIT_COUNT
	.align		4
        /*0054*/ 	.byte	0x02, 0x4a
	.zero		1
	.zero		1


	//----- nvinfo : EIATTR_EXIT_INSTR_OFFSETS
	.align		4
        /*0058*/ 	.byte	0x04, 0x1c
        /*005a*/ 	.short	(.L_17 - .L_16)


	//   ....[0]....
.L_16:
        /*005c*/ 	.word	0x00000070


	//   ....[1]....
        /*0060*/ 	.word	0x00000130


	//----- nvinfo : EIATTR_CBANK_PARAM_SIZE
	.align		4
.L_17:
        /*0064*/ 	.byte	0x03, 0x19
        /*0066*/ 	.short	0x001c


	//----- nvinfo : EIATTR_PARAM_CBANK
	.align		4
        /*0068*/ 	.byte	0x04, 0x0a
        /*006a*/ 	.short	(.L_19 - .L_18)
	.align		4
.L_18:
        /*006c*/ 	.word	index@(.nv.constant0._Z8mykernelPdPKdS1_i)
        /*0070*/ 	.short	0x0380
        /*0072*/ 	.short	0x001c


	//----- nvinfo : EIATTR_SW_WAR
	.align		4
.L_19:
        /*0074*/ 	.byte	0x04, 0x36
        /*0076*/ 	.short	(.L_21 - .L_20)
.L_20:
        /*0078*/ 	.word	0x00000008
.L_21:


//--------------------- .nv.callgraph             --------------------------
	.section	.nv.callgraph,"",@"SHT_CUDA_CALLGRAPH"
	.align	4
	.sectionentsize	8
	.align		4
        /*0000*/ 	.word	0x00000000
	.align		4
        /*0004*/ 	.word	0xffffffff
	.align		4
        /*0008*/ 	.word	0x00000000
	.align		4
        /*000c*/ 	.word	0xfffffffe
	.align		4
        /*0010*/ 	.word	0x00000000
	.align		4
        /*0014*/ 	.word	0xfffffffd
	.align		4
        /*0018*/ 	.word	0x00000000
	.align		4
        /*001c*/ 	.word	0xfffffffc


//--------------------- .text._Z8mykernelPdPKdS1_i --------------------------
	.section	.text._Z8mykernelPdPKdS1_i,"ax",@progbits
	.align	128
        .global         _Z8mykernelPdPKdS1_i
        .type           _Z8mykernelPdPKdS1_i,@function
        .size           _Z8mykernelPdPKdS1_i,(.L_x_1 - _Z8mykernelPdPKdS1_i)
        .other          _Z8mykernelPdPKdS1_i,@"STO_CUDA_ENTRY STV_DEFAULT"
_Z8mykernelPdPKdS1_i:
.text._Z8mykernelPdPKdS1_i:
[----:B------:R-:W-:Y:S01]  /*0000*/  LDC R1, c[0x0][0x37c] ;  /* 0x0000df00ff017b82 */ /* 0x000fe20000000800 */
[----:B------:R-:W0:Y:S07]  /*0010*/  S2R R0, SR_TID.X ;  /* 0x0000000000007919 */ /* 0x000e2e0000002100 */
[----:B------:R-:W0:Y:S01]  /*0020*/  S2UR UR4, SR_CTAID.X ;  /* 0x00000000000479c3 */ /* 0x000e220000002500 */
[----:B------:R-:W1:Y:S07]  /*0030*/  LDCU UR5, c[0x0][0x398] ;  /* 0x00007300ff0577ac */ /* 0x000e6e0008000800 */
[----:B------:R-:W0:Y:S02]  /*0040*/  LDC R11, c[0x0][0x360] ;  /* 0x0000d800ff0b7b82 */ /* 0x000e240000000800 */
[----:B0-----:R-:W-:-:S05]  /*0050*/  IMAD R11, R11, UR4, R0 ;  /* 0x000000040b0b7c24 */ /* 0x001fca000f8e0200 */
[----:B-1----:R-:W-:-:S13]  /*0060*/  ISETP.GE.AND P0, PT, R11, UR5, PT ;  /* 0x000000050b007c0c */ /* 0x002fda000bf06270 */
[----:B------:R-:W-:Y:S05]  /*0070*/  @P0 EXIT ;  /* 0x000000000000094d */ /* 0x000fea0003800000 */
[----:B------:R-:W0:Y:S01]  /*0080*/  LDC.64 R2, c[0x0][0x388] ;  /* 0x0000e200ff027b82 */ /* 0x000e220000000a00 */
[----:B------:R-:W1:Y:S07]  /*0090*/  LDCU.64 UR4, c[0x0][0x358] ;  /* 0x00006b00ff0477ac */ /* 0x000e6e0008000a00 */
[----:B------:R-:W2:Y:S08]  /*00a0*/  LDC.64 R4, c[0x0][0x390] ;  /* 0x0000e400ff047b82 */ /* 0x000eb00000000a00 */
[----:B------:R-:W3:Y:S01]  /*00b0*/  LDC.64 R8, c[0x0][0x380] ;  /* 0x0000e000ff087b82 */ /* 0x000ee20000000a00 */
[----:B0-----:R-:W-:-:S06]  /*00c0*/  IMAD.WIDE R2, R11, 0x8, R2 ;  /* 0x000000080b027825 */ /* 0x001fcc00078e0202 */
[----:B-1----:R-:W4:Y:S01]  /*00d0*/  LDG.E.64 R2, desc[UR4][R2.64] ;  /* 0x0000000402027981 */ /* 0x002f22000c1e1b00 */
[----:B--2---:R-:W-:-:S06]  /*00e0*/  IMAD.WIDE R4, R11, 0x8, R4 ;  /* 0x000000080b047825 */ /* 0x004fcc00078e0204 */
[----:B------:R-:W4:Y:S01]  /*00f0*/  LDG.E.64 R4, desc[UR4][R4.64] ;  /* 0x0000000404047981 */ /* 0x000f22000c1e1b00 */
[----:B---3--:R-:W-:Y:S01]  /*0100*/  IMAD.WIDE R8, R11, 0x8, R8 ;  /* 0x000000080b087825 */ /* 0x008fe200078e0208 */
[----:B----4-:R-:W-:-:S07]  /*0110*/  DADD R6, R2, R4 ;  /* 0x0000000002067229 */ /* 0x010fce0000000004 */
[----:B------:R-:W-:Y:S01]  /*0120*/  STG.E.64 desc[UR4][R8.64], R6 ;  /* 0x0000000608007986 */ /* 0x000fe2000c101b04 */
[----:B------:R-:W-:Y:S05]  /*0130*/  EXIT ;  /* 0x000000000000794d */ /* 0x000fea0003800000 */
.L_x_0:
[----:B------:R-:W-:-:S00]  /*0140*/  BRA `(.L_x_0) ;  /* 0xfffffffc00fc7947 */ /* 0x000fc0000383ffff */
[----:B------:R-:W-:-:S00]  /*0150*/  NOP ;  /* 0x0000000000007918 */ /* 0x000fc00000000000 */
        /* <DEDUP_REMOVED lines=10> */
.L_x_1:


//--------------------- .nv.shared.reserved.0     --------------------------
	.section	.nv.shared.reserved.0,"aw",@nobits
	.weak		__nv_reservedSMEM_offset_0_alias
	.size		__nv_reservedSMEM_offset_0_alias, 0, 64
	.other		__nv_reservedSMEM_offset_0_alias,@"STO_CUDA_RESERVED_SHARED STV_DEFAULT"
__nv_reservedSMEM_offset_0_alias:
	.zero		0
	.zero		64


//--------------------- .nv.constant0._Z8mykernelPdPKdS1_i --------------------------
	.section	.nv.constant0._Z8mykernelPdPKdS1_i,"a",@progbits
	.sectionflags	@""
	.align	4
.nv.constant0._Z8mykernelPdPKdS1_i:
	.zero		924


//--------------------- SYMBOLS --------------------------

	.type		.nv.reservedSmem.offset0,@object
	.size		.nv.reservedSmem.offset0,0x4
